//
// Generated by NVIDIA NVVM Compiler
//
// Compiler Build ID: CL-36424714
// Cuda compilation tools, release 13.0, V13.0.88
// Based on NVVM 20.0.0
//

.version 9.0
.target sm_100
.address_size 64

	// .globl	_Z9AddVectorPiS_S_m

.visible .entry _Z9AddVectorPiS_S_m(
	.param .u64 .ptr .align 1 _Z9AddVectorPiS_S_m_param_0,
	.param .u64 .ptr .align 1 _Z9AddVectorPiS_S_m_param_1,
	.param .u64 .ptr .align 1 _Z9AddVectorPiS_S_m_param_2,
	.param .u64 _Z9AddVectorPiS_S_m_param_3
)
{
	.reg .pred 	%p<2>;
	.reg .b32 	%r<8>;
	.reg .b64 	%rd<13>;

	ld.param.u64 	%rd2, [_Z9AddVectorPiS_S_m_param_0];
	ld.param.u64 	%rd3, [_Z9AddVectorPiS_S_m_param_1];
	ld.param.u64 	%rd4, [_Z9AddVectorPiS_S_m_param_2];
	ld.param.u64 	%rd5, [_Z9AddVectorPiS_S_m_param_3];
	mov.u32 	%r1, %ctaid.x;
	mov.u32 	%r2, %ntid.x;
	mov.u32 	%r3, %tid.x;
	mad.lo.s32 	%r4, %r1, %r2, %r3;
	cvt.u64.u32 	%rd1, %r4;
	setp.le.u64 	%p1, %rd5, %rd1;
	@%p1 bra 	$L__BB0_2;
	cvta.to.global.u64 	%rd6, %rd2;
	cvta.to.global.u64 	%rd7, %rd3;
	cvta.to.global.u64 	%rd8, %rd4;
	shl.b64 	%rd9, %rd1, 2;
	add.s64 	%rd10, %rd6, %rd9;
	ld.global.u32 	%r5, [%rd10];
	add.s64 	%rd11, %rd7, %rd9;
	ld.global.u32 	%r6, [%rd11];
	add.s32 	%r7, %r6, %r5;
	add.s64 	%rd12, %rd8, %rd9;
	st.global.u32 	[%rd12], %r7;
$L__BB0_2:
	ret;

}


// ===== COMPILED SASS (sm_100) =====

	.target	sm_100

	.elftype	@"ET_EXEC"


//--------------------- .note.nv.tkinfo           --------------------------
	.section	.note.nv.tkinfo,"",@"SHT_NOTE"
	.sectionflags	@"SHF_NOTE_NV_TKINFO"
	.tkinfo
        /*0018*/ 	.word	0x00000002
        /*0030*/ 	.string	""
        /*0030*/ 	.string	"ptxas"
        /*0030*/ 	.string	"Cuda compilation tools, release 13.0, V13.0.88"
        /*0030*/ 	.string	"Build cuda_13.0.r13.0/compiler.36424714_0"
        /*0030*/ 	.string	"-arch sm_100 -m 64 "



//--------------------- .note.nv.cuinfo           --------------------------
	.section	.note.nv.cuinfo,"",@"SHT_NOTE"
	.sectionflags	@"SHF_NOTE_NV_CUINFO"
        /*0018*/ 	.short	0x0002
        /*001a*/ 	.short	0x0064
        /*001c*/ 	.short	0x0082
	.zero		2


//--------------------- .nv.info                  --------------------------
	.section	.nv.info,"",@"SHT_CUDA_INFO"
	.align	4


	//----- nvinfo : EIATTR_REGCOUNT
	.align		4
        /*0000*/ 	.byte	0x04, 0x2f
        /*0002*/ 	.short	(.L_1 - .L_0)
	.align		4
.L_0:
        /*0004*/ 	.word	index@(_Z9AddVectorPiS_S_m)
        /*0008*/ 	.word	0x0000000c


	//----- nvinfo : EIATTR_FRAME_SIZE
	.align		4
.L_1:
        /*000c*/ 	.byte	0x04, 0x11
        /*000e*/ 	.short	(.L_3 - .L_2)
	.align		4
.L_2:
        /*0010*/ 	.word	index@(_Z9AddVectorPiS_S_m)
        /*0014*/ 	.word	0x00000000


	//----- nvinfo : EIATTR_MIN_STACK_SIZE
	.align		4
.L_3:
        /*0018*/ 	.byte	0x04, 0x12
        /*001a*/ 	.short	(.L_5 - .L_4)
	.align		4
.L_4:
        /*001c*/ 	.word	index@(_Z9AddVectorPiS_S_m)
        /*0020*/ 	.word	0x00000000
.L_5:


//--------------------- .nv.compat                --------------------------
	.section	.nv.compat,"",@"SHT_CUDA_COMPAT_INFO"
	.align	4
        /*0000*/ 	.byte	0x02, 0x09, 0x00, 0x00, 0x02, 0x02, 0x01, 0x00, 0x02, 0x05, 0x05, 0x00, 0x03, 0x07, 0x01, 0x01
        /*0010*/ 	.byte	0x02, 0x03, 0x00, 0x00, 0x02, 0x06, 0x01, 0x00, 0x04, 0x0b, 0x08, 0x00, 0x09, 0x00, 0x00, 0x00
        /*0020*/ 	.byte	0x00, 0x00, 0x00, 0x00


//--------------------- .nv.info._Z9AddVectorPiS_S_m --------------------------
	.section	.nv.info._Z9AddVectorPiS_S_m,"",@"SHT_CUDA_INFO"
	.sectionflags	@""
	.align	4


	//----- nvinfo : EIATTR_CUDA_API_VERSION
	.align		4
        /*0000*/ 	.byte	0x04, 0x37
        /*0002*/ 	.short	(.L_7 - .L_6)
.L_6:
        /*0004*/ 	.word	0x00000082


	//----- nvinfo : EIATTR_KPARAM_INFO
	.align		4
.L_7:
        /*0008*/ 	.byte	0x04, 0x17
        /*000a*/ 	.short	(.L_9 - .L_8)
.L_8:
        /*000c*/ 	.word	0x00000000
        /*0010*/ 	.short	0x0003
        /*0012*/ 	.short	0x0018
        /*0014*/ 	.byte	0x00, 0xf0, 0x21, 0x00


	//----- nvinfo : EIATTR_KPARAM_INFO
	.align		4
.L_9:
        /*0018*/ 	.byte	0x04, 0x17
        /*001a*/ 	.short	(.L_11 - .L_10)
.L_10:
        /*001c*/ 	.word	0x00000000
        /*0020*/ 	.short	0x0002
        /*0022*/ 	.short	0x0010
        /*0024*/ 	.byte	0x00, 0xf5, 0x21, 0x00


	//----- nvinfo : EIATTR_KPARAM_INFO
	.align		4
.L_11:
        /*0028*/ 	.byte	0x04, 0x17
        /*002a*/ 	.short	(.L_13 - .L_12)
.L_12:
        /*002c*/ 	.word	0x00000000
        /*0030*/ 	.short	0x0001
        /*0032*/ 	.short	0x0008
        /*0034*/ 	.byte	0x00, 0xf5, 0x21, 0x00


	//----- nvinfo : EIATTR_KPARAM_INFO
	.align		4
.L_13:
        /*0038*/ 	.byte	0x04, 0x17
        /*003a*/ 	.short	(.L_15 - .L_14)
.L_14:
        /*003c*/ 	.word	0x00000000
        /*0040*/ 	.short	0x0000
        /*0042*/ 	.short	0x0000
        /*0044*/ 	.byte	0x00, 0xf5, 0x21, 0x00


	//----- nvinfo : EIATTR_SPARSE_MMA_MASK
	.align		4
.L_15:
        /*0048*/ 	.byte	0x03, 0x50
        /*004a*/ 	.short	0x0000


	//----- nvinfo : EIATTR_MAXREG_COUNT
	.align		4
        /*004c*/ 	.byte	0x03, 0x1b
        /*004e*/ 	.short	0x00ff


	//----- nvinfo : EIATTR_MERCURY_ISA_VERSION
	.align		4
        /*0050*/ 	.byte	0x03, 0x5f
        /*0052*/ 	.short	0x0101


	//----- nvinfo : EIATTR_VRC_CTA_INIT_COUNT
	.align		4
        /*0054*/ 	.byte	0x02, 0x4a
	.zero		1
	.zero		1


	//----- nvinfo : EIATTR_EXIT_INSTR_OFFSETS
	.align		4
        /*0058*/ 	.byte	0x04, 0x1c
        /*005a*/ 	.short	(.L_17 - .L_16)


	//   ....[0]....
.L_16:
        /*005c*/ 	.word	0x00000080


	//   ....[1]....
        /*0060*/ 	.word	0x00000180


	//----- nvinfo : EIATTR_CBANK_PARAM_SIZE
	.align		4
.L_17:
        /*0064*/ 	.byte	0x03, 0x19
        /*0066*/ 	.short	0x0020


	//----- nvinfo : EIATTR_PARAM_CBANK
	.align		4
        /*0068*/ 	.byte	0x04, 0x0a
        /*006a*/ 	.short	(.L_19 - .L_18)
	.align		4
.L_18:
        /*006c*/ 	.word	index@(.nv.constant0._Z9AddVectorPiS_S_m)
        /*0070*/ 	.short	0x0380
        /*0072*/ 	.short	0x0020


	//----- nvinfo : EIATTR_SW_WAR
	.align		4
.L_19:
        /*0074*/ 	.byte	0x04, 0x36
        /*0076*/ 	.short	(.L_21 - .L_20)
.L_20:
        /*0078*/ 	.word	0x00000008
.L_21:


//--------------------- .nv.callgraph             --------------------------
	.section	.nv.callgraph,"",@"SHT_CUDA_CALLGRAPH"
	.align	4
	.sectionentsize	8
	.align		4
        /*0000*/ 	.word	0x00000000
	.align		4
        /*0004*/ 	.word	0xffffffff
	.align		4
        /*0008*/ 	.word	0x00000000
	.align		4
        /*000c*/ 	.word	0xfffffffe
	.align		4
        /*0010*/ 	.word	0x00000000
	.align		4
        /*0014*/ 	.word	0xfffffffd
	.align		4
        /*0018*/ 	.word	0x00000000
	.align		4
        /*001c*/ 	.word	0xfffffffc


//--------------------- .text._Z9AddVectorPiS_S_m --------------------------
	.section	.text._Z9AddVectorPiS_S_m,"ax",@progbits
	.align	128
        .global         _Z9AddVectorPiS_S_m
        .type           _Z9AddVectorPiS_S_m,@function
        .size           _Z9AddVectorPiS_S_m,(.L_x_1 - _Z9AddVectorPiS_S_m)
        .other          _Z9AddVectorPiS_S_m,@"STO_CUDA_ENTRY STV_DEFAULT"
_Z9AddVectorPiS_S_m:
.text._Z9AddVectorPiS_S_m:
[----:B------:R-:W-:Y:S01]  /*0000*/  LDC R1, c[0x0][0x37c] ;  /* 0x0000df00ff017b82 */ /* 0x000fe20000000800 */
[----:B------:R-:W0:Y:S07]  /*0010*/  S2R R3, SR_TID.X ;  /* 0x0000000000037919 */ /* 0x000e2e0000002100 */
[----:B------:R-:W0:Y:S01]  /*0020*/  S2UR UR4, SR_CTAID.X ;  /* 0x00000000000479c3 */ /* 0x000e220000002500 */
[----:B------:R-:W1:Y:S07]  /*0030*/  LDCU.64 UR6, c[0x0][0x398] ;  /* 0x00007300ff0677ac */ /* 0x000e6e0008000a00 */
[----:B------:R-:W0:Y:S02]  /*0040*/  LDC R0, c[0x0][0x360] ;  /* 0x0000d800ff007b82 */ /* 0x000e240000000800 */
[----:B0-----:R-:W-:-:S05]  /*0050*/  IMAD R0, R0, UR4, R3 ;  /* 0x0000000400007c24 */ /* 0x001fca000f8e0203 */
[----:B-1----:R-:W-:-:S04]  /*0060*/  ISETP.GE.U32.AND P0, PT, R0, UR6, PT ;  /* 0x0000000600007c0c */ /* 0x002fc8000bf06070 */
[----:B------:R-:W-:-:S13]  /*0070*/  ISETP.GE.U32.AND.EX P0, PT, RZ, UR7, PT, P0 ;  /* 0x00000007ff007c0c */ /* 0x000fda000bf06100 */
[----:B------:R-:W-:Y:S05]  /*0080*/  @P0 EXIT ;  /* 0x000000000000094d */ /* 0x000fea0003800000 */
[----:B------:R-:W0:Y:S01]  /*0090*/  LDCU.128 UR8, c[0x0][0x380] ;  /* 0x00007000ff0877ac */ /* 0x000e220008000c00 */
[----:B------:R-:W-:Y:S01]  /*00a0*/  IMAD.SHL.U32 R6, R0, 0x4, RZ ;  /* 0x0000000400067824 */ /* 0x000fe200078e00ff */
[----:B------:R-:W-:Y:S01]  /*00b0*/  SHF.R.U32.HI R0, RZ, 0x1e, R0 ;  /* 0x0000001eff007819 */ /* 0x000fe20000011600 */
[----:B------:R-:W1:Y:S01]  /*00c0*/  LDCU.64 UR4, c[0x0][0x358] ;  /* 0x00006b00ff0477ac */ /* 0x000e620008000a00 */
[----:B------:R-:W2:Y:S02]  /*00d0*/  LDCU.64 UR6, c[0x0][0x390] ;  /* 0x00007200ff0677ac */ /* 0x000ea40008000a00 */
[C---:B0-----:R-:W-:Y:S02]  /*00e0*/  IADD3 R4, P1, PT, R6.reuse, UR10, RZ ;  /* 0x0000000a06047c10 */ /* 0x041fe4000ff3e0ff */
[----:B------:R-:W-:Y:S02]  /*00f0*/  IADD3 R2, P0, PT, R6, UR8, RZ ;  /* 0x0000000806027c10 */ /* 0x000fe4000ff1e0ff */
[----:B------:R-:W-:-:S02]  /*0100*/  IADD3.X R5, PT, PT, R0, UR11, RZ, P1, !PT ;  /* 0x0000000b00057c10 */ /* 0x000fc40008ffe4ff */
[----:B------:R-:W-:-:S04]  /*0110*/  IADD3.X R3, PT, PT, R0, UR9, RZ, P0, !PT ;  /* 0x0000000900037c10 */ /* 0x000fc800087fe4ff */
[----:B-1----:R-:W3:Y:S04]  /*0120*/  LDG.E R5, desc[UR4][R4.64] ;  /* 0x0000000404057981 */ /* 0x002ee8000c1e1900 */
[----:B------:R-:W3:Y:S01]  /*0130*/  LDG.E R2, desc[UR4][R2.64] ;  /* 0x0000000402027981 */ /* 0x000ee2000c1e1900 */
[----:B--2---:R-:W-:-:S04]  /*0140*/  IADD3 R6, P0, PT, R6, UR6, RZ ;  /* 0x0000000606067c10 */ /* 0x004fc8000ff1e0ff */
[----:B------:R-:W-:Y:S01]  /*0150*/  IADD3.X R7, PT, PT, R0, UR7, RZ, P0, !PT ;  /* 0x0000000700077c10 */ /* 0x000fe200087fe4ff */
[----:B---3--:R-:W-:-:S05]  /*0160*/  IMAD.IADD R9, R2, 0x1, R5 ;  /* 0x0000000102097824 */ /* 0x008fca00078e0205 */
[----:B------:R-:W-:Y:S01]  /*0170*/  STG.E desc[UR4][R6.64], R9 ;  /* 0x0000000906007986 */ /* 0x000fe2000c101904 */
[----:B------:R-:W-:Y:S05]  /*0180*/  EXIT ;  /* 0x000000000000794d */ /* 0x000fea0003800000 */
.L_x_0:
[----:B------:R-:W-:-:S00]  /*0190*/  BRA `(.L_x_0) ;  /* 0xfffffffc00fc7947 */ /* 0x000fc0000383ffff */
[----:B------:R-:W-:-:S00]  /*01a0*/  NOP ;  /* 0x0000000000007918 */ /* 0x000fc00000000000 */
        /* <DEDUP_REMOVED lines=13> */
.L_x_1:


//--------------------- .nv.shared.reserved.0     --------------------------
	.section	.nv.shared.reserved.0,"aw",@nobits
	.weak		__nv_reservedSMEM_offset_0_alias
	.size		__nv_reservedSMEM_offset_0_alias, 0, 64
	.other		__nv_reservedSMEM_offset_0_alias,@"STO_CUDA_RESERVED_SHARED STV_DEFAULT"
__nv_reservedSMEM_offset_0_alias:
	.zero		0
	.zero		64


//--------------------- .nv.constant0._Z9AddVectorPiS_S_m --------------------------
	.section	.nv.constant0._Z9AddVectorPiS_S_m,"a",@progbits
	.sectionflags	@""
	.align	4
.nv.constant0._Z9AddVectorPiS_S_m:
	.zero		928


//--------------------- SYMBOLS --------------------------

	.type		.nv.reservedSmem.offset0,@object
	.size		.nv.reservedSmem.offset0,0x4
